	.headerflags	@"EF_CUDA_TEXMODE_UNIFIED EF_CUDA_64BIT_ADDRESS EF_CUDA_ACCELERATORS EF_CUDA_SM90 EF_CUDA_VIRTUAL_SM(EF_CUDA_SM90)"
	.elftype	@"ET_EXEC"


//--------------------- .nv.info                  --------------------------
	.section	.nv.info,"",@"SHT_CUDA_INFO"
	.align	4


	//----- nvinfo : EIATTR_REGCOUNT
	.align		4
        /*0000*/ 	.byte	0x04, 0x2f
        /*0002*/ 	.short	(.L_3 - .L_2)
	.align		4
.L_2:
        /*0004*/ 	.word	index@(triton_poi_fused__native_batch_norm_legit_no_training_relu_87)
        /*0008*/ 	.word	0x00000020


	//----- nvinfo : EIATTR_MIN_STACK_SIZE
	.align		4
.L_3:
        /*000c*/ 	.byte	0x04, 0x12
        /*000e*/ 	.short	(.L_5 - .L_4)
	.align		4
.L_4:
        /*0010*/ 	.word	index@(triton_poi_fused__native_batch_norm_legit_no_training_relu_87)
        /*0014*/ 	.word	0x00000000


	//----- nvinfo : EIATTR_FRAME_SIZE
	.align		4
.L_5:
        /*0018*/ 	.byte	0x04, 0x11
        /*001a*/ 	.short	(.L_7 - .L_6)
	.align		4
.L_6:
        /*001c*/ 	.word	index@(triton_poi_fused__native_batch_norm_legit_no_training_relu_87)
        /*0020*/ 	.word	0x00000000


	//----- nvinfo : EIATTR_MIN_STACK_SIZE
	.align		4
.L_7:
        /*0024*/ 	.byte	0x04, 0x12
        /*0026*/ 	.short	(.L_9 - .L_8)
	.align		4
.L_8:
        /*0028*/ 	.word	index@(triton_poi_fused__native_batch_norm_legit_no_training_relu_87)
        /*002c*/ 	.word	0x00000000
.L_9:


//--------------------- .nv.info.triton_poi_fused__native_batch_norm_legit_no_training_relu_87 --------------------------
	.section	.nv.info.triton_poi_fused__native_batch_norm_legit_no_training_relu_87,"",@"SHT_CUDA_INFO"
	.sectionflags	@""
	.align	4


	//----- nvinfo : EIATTR_CUDA_API_VERSION
	.align		4
        /*0000*/ 	.byte	0x04, 0x37
        /*0002*/ 	.short	(.L_11 - .L_10)
.L_10:
        /*0004*/ 	.word	0x0000007c


	//----- nvinfo : EIATTR_KPARAM_INFO
	.align		4
.L_11:
        /*0008*/ 	.byte	0x04, 0x17
        /*000a*/ 	.short	(.L_13 - .L_12)
.L_12:
        /*000c*/ 	.word	0x00000000
        /*0010*/ 	.short	0x0006
        /*0012*/ 	.short	0x0030
        /*0014*/ 	.byte	0x00, 0xf0, 0x11, 0x00


	//----- nvinfo : EIATTR_KPARAM_INFO
	.align		4
.L_13:
        /*0018*/ 	.byte	0x04, 0x17
        /*001a*/ 	.short	(.L_15 - .L_14)
.L_14:
        /*001c*/ 	.word	0x00000000
        /*0020*/ 	.short	0x0005
        /*0022*/ 	.short	0x0028
        /*0024*/ 	.byte	0x00, 0xf4, 0x21, 0x00


	//----- nvinfo : EIATTR_KPARAM_INFO
	.align		4
.L_15:
        /*0028*/ 	.byte	0x04, 0x17
        /*002a*/ 	.short	(.L_17 - .L_16)
.L_16:
        /*002c*/ 	.word	0x00000000
        /*0030*/ 	.short	0x0004
        /*0032*/ 	.short	0x0020
        /*0034*/ 	.byte	0x00, 0xf4, 0x21, 0x00


	//----- nvinfo : EIATTR_KPARAM_INFO
	.align		4
.L_17:
        /*0038*/ 	.byte	0x04, 0x17
        /*003a*/ 	.short	(.L_19 - .L_18)
.L_18:
        /*003c*/ 	.word	0x00000000
        /*0040*/ 	.short	0x0003
        /*0042*/ 	.short	0x0018
        /*0044*/ 	.byte	0x00, 0xf4, 0x21, 0x00


	//----- nvinfo : EIATTR_KPARAM_INFO
	.align		4
.L_19:
        /*0048*/ 	.byte	0x04, 0x17
        /*004a*/ 	.short	(.L_21 - .L_20)
.L_20:
        /*004c*/ 	.word	0x00000000
        /*0050*/ 	.short	0x0002
        /*0052*/ 	.short	0x0010
        /*0054*/ 	.byte	0x00, 0xf4, 0x21, 0x00


	//----- nvinfo : EIATTR_KPARAM_INFO
	.align		4
.L_21:
        /*0058*/ 	.byte	0x04, 0x17
        /*005a*/ 	.short	(.L_23 - .L_22)
.L_22:
        /*005c*/ 	.word	0x00000000
        /*0060*/ 	.short	0x0001
        /*0062*/ 	.short	0x0008
        /*0064*/ 	.byte	0x00, 0xf4, 0x21, 0x00


	//----- nvinfo : EIATTR_KPARAM_INFO
	.align		4
.L_23:
        /*0068*/ 	.byte	0x04, 0x17
        /*006a*/ 	.short	(.L_25 - .L_24)
.L_24:
        /*006c*/ 	.word	0x00000000
        /*0070*/ 	.short	0x0000
        /*0072*/ 	.short	0x0000
        /*0074*/ 	.byte	0x00, 0xf4, 0x21, 0x00


	//----- nvinfo : EIATTR_SPARSE_MMA_MASK
	.align		4
.L_25:
        /*0078*/ 	.byte	0x03, 0x50
        /*007a*/ 	.short	0x0000


	//----- nvinfo : EIATTR_MAXREG_COUNT
	.align		4
        /*007c*/ 	.byte	0x03, 0x1b
        /*007e*/ 	.short	0x00ff


	//----- nvinfo : EIATTR_EXIT_INSTR_OFFSETS
	.align		4
        /*0080*/ 	.byte	0x04, 0x1c
        /*0082*/ 	.short	(.L_27 - .L_26)


	//   ....[0]....
.L_26:
        /*0084*/ 	.word	0x000006e0


	//----- nvinfo : EIATTR_REQNTID
	.align		4
.L_27:
        /*0088*/ 	.byte	0x04, 0x10
        /*008a*/ 	.short	(.L_29 - .L_28)
.L_28:
        /*008c*/ 	.word	0x00000080
        /*0090*/ 	.word	0x00000001
        /*0094*/ 	.word	0x00000001


	//----- nvinfo : EIATTR_CBANK_PARAM_SIZE
	.align		4
.L_29:
        /*0098*/ 	.byte	0x03, 0x19
        /*009a*/ 	.short	0x0034


	//----- nvinfo : EIATTR_PARAM_CBANK
	.align		4
        /*009c*/ 	.byte	0x04, 0x0a
        /*009e*/ 	.short	(.L_31 - .L_30)
	.align		4
.L_30:
        /*00a0*/ 	.word	index@(.nv.constant0.triton_poi_fused__native_batch_norm_legit_no_training_relu_87)
        /*00a4*/ 	.short	0x0210
        /*00a6*/ 	.short	0x0034


	//----- nvinfo : EIATTR_SW_WAR
	.align		4
.L_31:
        /*00a8*/ 	.byte	0x04, 0x36
        /*00aa*/ 	.short	(.L_33 - .L_32)
.L_32:
        /*00ac*/ 	.word	0x00000008
.L_33:


//--------------------- .nv.callgraph             --------------------------
	.section	.nv.callgraph,"",@"SHT_CUDA_CALLGRAPH"
	.align	4
	.sectionentsize	8
	.align		4
        /*0000*/ 	.word	0x00000000
	.align		4
        /*0004*/ 	.word	0xffffffff
	.align		4
        /*0008*/ 	.word	0x00000000
	.align		4
        /*000c*/ 	.word	0xfffffffe
	.align		4
        /*0010*/ 	.word	0x00000000
	.align		4
        /*0014*/ 	.word	0xfffffffd
	.align		4
        /*0018*/ 	.word	0x00000000
	.align		4
        /*001c*/ 	.word	0xfffffffc


//--------------------- .nv.constant4             --------------------------
	.section	.nv.constant4,"a",@progbits
	.align	8
	.align		8
.nv.constant4:
        /*0000*/ 	.dword	_$_str
	.align		8
        /*0008*/ 	.dword	_$_str_$_2


//--------------------- .text.triton_poi_fused__native_batch_norm_legit_no_training_relu_87 --------------------------
	.section	.text.triton_poi_fused__native_batch_norm_legit_no_training_relu_87,"ax",@progbits
	.align	128
        .global         triton_poi_fused__native_batch_norm_legit_no_training_relu_87
        .type           triton_poi_fused__native_batch_norm_legit_no_training_relu_87,@function
        .size           triton_poi_fused__native_batch_norm_legit_no_training_relu_87,(.L_x_1 - triton_poi_fused__native_batch_norm_legit_no_training_relu_87)
        .other          triton_poi_fused__native_batch_norm_legit_no_training_relu_87,@"STO_CUDA_ENTRY STV_DEFAULT"
triton_poi_fused__native_batch_norm_legit_no_training_relu_87:
.text.triton_poi_fused__native_batch_norm_legit_no_training_relu_87:
[----:B------:R-:W-:Y:S01]  /*0000*/  LDC R1, c[0x0][0x28] ;  /* 0x00000a00ff017b82 */ /* 0x000fe20000000800 */
[----:B------:R-:W1:Y:S01]  /*0010*/  S2R R0, SR_TID.X ;  /* 0x0000000000007919 */ /* 0x000e620000002100 */
[----:B------:R-:W-:-:S06]  /*0020*/  ULDC.64 UR4, c[0x0][0x208] ;  /* 0x0000820000047ab9 */ /* 0x000fcc0000000a00 */
[----:B------:R-:W2:Y:S01]  /*0030*/  LDC.64 R16, c[0x0][0x218] ;  /* 0x00008600ff107b82 */ /* 0x000ea20000000a00 */
[----:B------:R-:W3:Y:S07]  /*0040*/  S2R R5, SR_CTAID.X ;  /* 0x0000000000057919 */ /* 0x000eee0000002500 */
[----:B------:R-:W4:Y:S08]  /*0050*/  LDC.64 R14, c[0x0][0x210] ;  /* 0x00008400ff0e7b82 */ /* 0x000f300000000a00 */
[----:B------:R-:W5:Y:S01]  /*0060*/  LDC.64 R12, c[0x0][0x230] ;  /* 0x00008c00ff0c7b82 */ /* 0x000f620000000a00 */
[----:B-1----:R-:W-:-:S02]  /*0070*/  SHF.L.U32 R0, R0, 0x2, RZ ;  /* 0x0000000200007819 */ /* 0x002fc400000006ff */
[----:B---3--:R-:W-:Y:S02]  /*0080*/  SHF.R.S32.HI R3, RZ, 0x15, R5 ;  /* 0x00000015ff037819 */ /* 0x008fe40000011405 */
[----:B------:R-:W-:Y:S02]  /*0090*/  LOP3.LUT R0, R0, 0x1fc, RZ, 0xc0, !PT ;  /* 0x000001fc00007812 */ /* 0x000fe400078ec0ff */
[----:B------:R-:W-:Y:S02]  /*00a0*/  SGXT R3, R3, 0x1 ;  /* 0x000000010303781a */ /* 0x000fe40000000200 */
[----:B------:R-:W-:-:S04]  /*00b0*/  LEA R18, R5, R0, 0xa ;  /* 0x0000000005127211 */ /* 0x000fc800078e50ff */
[----:B------:R-:W-:Y:S02]  /*00c0*/  LEA.HI R0, R3, R18, RZ, 0x4 ;  /* 0x0000001203007211 */ /* 0x000fe400078f20ff */
[----:B------:R-:W1:Y:S02]  /*00d0*/  LDC.64 R2, c[0x0][0x220] ;  /* 0x00008800ff027b82 */ /* 0x000e640000000a00 */
[----:B------:R-:W-:Y:S02]  /*00e0*/  SHF.R.S32.HI R23, RZ, 0x4, R0 ;  /* 0x00000004ff177819 */ /* 0x000fe40000011400 */
[----:B------:R-:W-:-:S03]  /*00f0*/  IADD3 R0, R0, 0x200, RZ ;  /* 0x0000020000007810 */ /* 0x000fc60007ffe0ff */
[----:B------:R-:W-:Y:S01]  /*0100*/  IMAD.HI R4, R23, 0x66666667, RZ ;  /* 0x6666666717047827 */ /* 0x000fe200078e02ff */
[----:B------:R-:W-:-:S04]  /*0110*/  SHF.R.S32.HI R0, RZ, 0x4, R0 ;  /* 0x00000004ff007819 */ /* 0x000fc80000011400 */
[----:B------:R-:W-:Y:S01]  /*0120*/  SHF.R.U32.HI R5, RZ, 0x1f, R4 ;  /* 0x0000001fff057819 */ /* 0x000fe20000011604 */
[----:B------:R-:W-:-:S03]  /*0130*/  IMAD.HI R6, R0, 0x66666667, RZ ;  /* 0x6666666700067827 */ /* 0x000fc600078e02ff */
[----:B------:R-:W-:Y:S02]  /*0140*/  LEA.HI.SX32 R4, R4, R5, 0x17 ;  /* 0x0000000504047211 */ /* 0x000fe400078fbaff */
[----:B------:R-:W-:-:S03]  /*0150*/  SHF.R.U32.HI R5, RZ, 0x1f, R6 ;  /* 0x0000001fff057819 */ /* 0x000fc60000011606 */
[----:B------:R-:W-:Y:S01]  /*0160*/  IMAD R23, R4, -0x500, R23 ;  /* 0xfffffb0004177824 */ /* 0x000fe200078e0217 */
[----:B------:R-:W-:-:S03]  /*0170*/  LEA.HI.SX32 R5, R6, R5, 0x17 ;  /* 0x0000000506057211 */ /* 0x000fc600078fbaff */
[----:B-1----:R-:W-:-:S04]  /*0180*/  IMAD.WIDE R8, R23, 0x4, R2 ;  /* 0x0000000417087825 */ /* 0x002fc800078e0202 */
[----:B------:R-:W-:Y:S01]  /*0190*/  IMAD R19, R5, -0x500, R0 ;  /* 0xfffffb0005137824 */ /* 0x000fe200078e0200 */
[----:B------:R-:W3:Y:S03]  /*01a0*/  LDG.E.EL R20, desc[UR4][R8.64] ;  /* 0x0000000408147981 */ /* 0x000ee6000c2e1900 */
[----:B------:R-:W-:Y:S02]  /*01b0*/  IMAD.WIDE R10, R19, 0x4, R2 ;  /* 0x00000004130a7825 */ /* 0x000fe400078e0202 */
[----:B------:R-:W1:Y:S03]  /*01c0*/  LDC.64 R2, c[0x0][0x228] ;  /* 0x00008a00ff027b82 */ /* 0x000e660000000a00 */
[----:B------:R-:W3:Y:S01]  /*01d0*/  LDG.E.EL R21, desc[UR4][R10.64] ;  /* 0x000000040a157981 */ /* 0x000ee2000c2e1900 */
[----:B--2---:R-:W-:-:S04]  /*01e0*/  IMAD.WIDE R26, R23, 0x4, R16 ;  /* 0x00000004171a7825 */ /* 0x004fc800078e0210 */
[----:B----4-:R-:W-:Y:S01]  /*01f0*/  IMAD.WIDE R14, R18, 0x4, R14 ;  /* 0x00000004120e7825 */ /* 0x010fe200078e020e */
[----:B------:R-:W2:Y:S04]  /*0200*/  LDG.E.EL R0, desc[UR4][R26.64] ;  /* 0x000000041a007981 */ /* 0x000ea8000c2e1900 */
[----:B------:R-:W2:Y:S01]  /*0210*/  LDG.E.128 R4, desc[UR4][R14.64] ;  /* 0x000000040e047981 */ /* 0x000ea2000c1e1d00 */
[----:B------:R-:W-:-:S03]  /*0220*/  IMAD.WIDE R16, R19, 0x4, R16 ;  /* 0x0000000413107825 */ /* 0x000fc600078e0210 */
[----:B------:R-:W4:Y:S04]  /*0230*/  LDG.E.128 R8, desc[UR4][R14.64+0x800] ;  /* 0x000800040e087981 */ /* 0x000f28000c1e1d00 */
[----:B------:R-:W4:Y:S01]  /*0240*/  LDG.E.EL R16, desc[UR4][R16.64] ;  /* 0x0000000410107981 */ /* 0x000f22000c2e1900 */
[----:B01----:R-:W-:-:S04]  /*0250*/  IMAD.WIDE R24, R23, 0x4, R2 ;  /* 0x0000000417187825 */ /* 0x003fc800078e0202 */
[----:B-----5:R-:W-:Y:S02]  /*0260*/  IMAD.WIDE R22, R23, 0x4, R12 ;  /* 0x0000000417167825 */ /* 0x020fe400078e020c */
[----:B------:R-:W5:Y:S04]  /*0270*/  LDG.E.EL R24, desc[UR4][R24.64] ;  /* 0x0000000418187981 */ /* 0x000f68000c2e1900 */
[----:B------:R-:W5:Y:S01]  /*0280*/  LDG.E.EL R23, desc[UR4][R22.64] ;  /* 0x0000000416177981 */ /* 0x000f62000c2e1900 */
[----:B------:R-:W-:-:S04]  /*0290*/  IMAD.WIDE R2, R19, 0x4, R2 ;  /* 0x0000000413027825 */ /* 0x000fc800078e0202 */
[----:B------:R-:W-:Y:S02]  /*02a0*/  IMAD.WIDE R28, R19, 0x4, R12 ;  /* 0x00000004131c7825 */ /* 0x000fe400078e020c */
[----:B------:R0:W4:Y:S04]  /*02b0*/  LDG.E.EL R12, desc[UR4][R2.64] ;  /* 0x00000004020c7981 */ /* 0x000128000c2e1900 */
[----:B------:R-:W4:Y:S01]  /*02c0*/  LDG.E.EL R13, desc[UR4][R28.64] ;  /* 0x000000041c0d7981 */ /* 0x000f22000c2e1900 */
[----:B0-----:R-:W-:Y:S01]  /*02d0*/  HFMA2.MMA R3, -RZ, RZ, 1.625, 0 ;  /* 0x3e800000ff037435 */ /* 0x001fe200000001ff */
[----:B---3--:R-:W-:-:S04]  /*02e0*/  FADD R20, R20, 9.9999997473787516356e-06 ;  /* 0x3727c5ac14147421 */ /* 0x008fc80000000000 */
[----:B------:R-:W0:Y:S01]  /*02f0*/  MUFU.SQRT R19, R20 ;  /* 0x0000001400137308 */ /* 0x000e220000002000 */
[----:B------:R-:W-:-:S07]  /*0300*/  FADD R21, R21, 9.9999997473787516356e-06 ;  /* 0x3727c5ac15157421 */ /* 0x000fce0000000000 */
[----:B------:R-:W1:Y:S01]  /*0310*/  MUFU.SQRT R25, R21 ;  /* 0x0000001500197308 */ /* 0x000e620000002000 */
[C---:B0-----:R-:W-:Y:S02]  /*0320*/  FSETP.GT.AND P0, PT, R19.reuse, 8.50705917302346158658e+37, PT ;  /* 0x7e8000001300780b */ /* 0x041fe40003f04000 */
[----:B------:R-:W-:Y:S02]  /*0330*/  FSETP.GEU.AND P2, PT, R19, 1.175494350822287508e-38, PT ;  /* 0x008000001300780b */ /* 0x000fe40003f4e000 */
[C---:B-1----:R-:W-:Y:S02]  /*0340*/  FSETP.GT.AND P1, PT, R25.reuse, 8.50705917302346158658e+37, PT ;  /* 0x7e8000001900780b */ /* 0x042fe40003f24000 */
[----:B------:R-:W-:-:S07]  /*0350*/  FSETP.GEU.AND P3, PT, R25, 1.175494350822287508e-38, PT ;  /* 0x008000001900780b */ /* 0x000fce0003f6e000 */
[----:B------:R-:W-:-:S04]  /*0360*/  @P0 FMUL R19, R19, 0.25 ;  /* 0x3e80000013130820 */ /* 0x000fc80000400000 */
[----:B------:R-:W-:Y:S01]  /*0370*/  @!P2 FMUL R19, R19, 16777216 ;  /* 0x4b8000001313a820 */ /* 0x000fe20000400000 */
[----:B------:R-:W-:-:S05]  /*0380*/  @P1 FMUL R25, R25, 0.25 ;  /* 0x3e80000019191820 */ /* 0x000fca0000400000 */
[----:B------:R-:W0:Y:S01]  /*0390*/  MUFU.RCP R19, R19 ;  /* 0x0000001300137308 */ /* 0x000e220000001000 */
[----:B------:R-:W-:Y:S01]  /*03a0*/  @!P3 FMUL R25, R25, 16777216 ;  /* 0x4b8000001919b820 */ /* 0x000fe20000400000 */
[----:B------:R-:W-:-:S06]  /*03b0*/  FSEL R2, R3, 1, P0 ;  /* 0x3f80000003027808 */ /* 0x000fcc0000000000 */
[----:B------:R-:W1:Y:S01]  /*03c0*/  MUFU.RCP R14, R25 ;  /* 0x00000019000e7308 */ /* 0x000e620000001000 */
[----:B------:R-:W-:Y:S01]  /*03d0*/  FSEL R3, R3, 1, P1 ;  /* 0x3f80000003037808 */ /* 0x000fe20000800000 */
[----:B------:R-:W-:Y:S01]  /*03e0*/  @!P2 FMUL R2, R2, 16777216 ;  /* 0x4b8000000202a820 */ /* 0x000fe20000400000 */
[----:B--2---:R-:W-:-:S03]  /*03f0*/  FADD R4, R4, -R0 ;  /* 0x8000000004047221 */ /* 0x004fc60000000000 */
[----:B------:R-:W-:Y:S01]  /*0400*/  @!P3 FMUL R3, R3, 16777216 ;  /* 0x4b8000000303b820 */ /* 0x000fe20000400000 */
[----:B0-----:R-:W-:Y:S01]  /*0410*/  FMUL R15, R19, R2 ;  /* 0x00000002130f7220 */ /* 0x001fe20000400000 */
[--C-:B------:R-:W-:Y:S01]  /*0420*/  FADD R20, R5, -R0.reuse ;  /* 0x8000000005147221 */ /* 0x100fe20000000000 */
[--C-:B------:R-:W-:Y:S01]  /*0430*/  FADD R6, R6, -R0.reuse ;  /* 0x8000000006067221 */ /* 0x100fe20000000000 */
[----:B------:R-:W-:Y:S01]  /*0440*/  FADD R0, R7, -R0 ;  /* 0x8000000007007221 */ /* 0x000fe20000000000 */
[C---:B------:R-:W-:Y:S01]  /*0450*/  FMUL R5, R15.reuse, R4 ;  /* 0x000000040f057220 */ /* 0x040fe20000400000 */
[C---:B------:R-:W-:Y:S01]  /*0460*/  FMUL R4, R15.reuse, R20 ;  /* 0x000000140f047220 */ /* 0x040fe20000400000 */
[----:B-1----:R-:W-:Y:S02]  /*0470*/  FMUL R14, R14, R3 ;  /* 0x000000030e0e7220 */ /* 0x002fe40000400000 */
[----:B------:R-:W0:Y:S01]  /*0480*/  LDC.64 R2, c[0x0][0x238] ;  /* 0x00008e00ff027b82 */ /* 0x000e220000000a00 */
[C---:B------:R-:W-:Y:S01]  /*0490*/  FMUL R20, R15.reuse, R6 ;  /* 0x000000060f147220 */ /* 0x040fe20000400000 */
[----:B------:R-:W-:Y:S01]  /*04a0*/  FMUL R6, R15, R0 ;  /* 0x000000000f067220 */ /* 0x000fe20000400000 */
[--C-:B----4-:R-:W-:Y:S01]  /*04b0*/  FADD R7, R8, -R16.reuse ;  /* 0x8000001008077221 */ /* 0x110fe20000000000 */
[--C-:B------:R-:W-:Y:S01]  /*04c0*/  FADD R9, R9, -R16.reuse ;  /* 0x8000001009097221 */ /* 0x100fe20000000000 */
[--C-:B------:R-:W-:Y:S01]  /*04d0*/  FADD R15, R10, -R16.reuse ;  /* 0x800000100a0f7221 */ /* 0x100fe20000000000 */
[C-C-:B-----5:R-:W-:Y:S01]  /*04e0*/  FFMA R0, R24.reuse, R5, R23.reuse ;  /* 0x0000000518007223 */ /* 0x160fe20000000017 */
[----:B------:R-:W-:Y:S01]  /*04f0*/  FADD R11, R11, -R16 ;  /* 0x800000100b0b7221 */ /* 0x000fe20000000000 */
[C-C-:B------:R-:W-:Y:S01]  /*0500*/  FFMA R4, R24.reuse, R4, R23.reuse ;  /* 0x0000000418047223 */ /* 0x140fe20000000017 */
[C-C-:B------:R-:W-:Y:S01]  /*0510*/  FFMA R5, R24.reuse, R20, R23.reuse ;  /* 0x0000001418057223 */ /* 0x140fe20000000017 */
[----:B------:R-:W-:Y:S01]  /*0520*/  FFMA R23, R24, R6, R23 ;  /* 0x0000000618177223 */ /* 0x000fe20000000017 */
[C---:B------:R-:W-:Y:S01]  /*0530*/  FMUL R7, R14.reuse, R7 ;  /* 0x000000070e077220 */ /* 0x040fe20000400000 */
[C---:B------:R-:W-:Y:S01]  /*0540*/  FMUL R8, R14.reuse, R9 ;  /* 0x000000090e087220 */ /* 0x040fe20000400000 */
[C---:B------:R-:W-:Y:S01]  /*0550*/  FMUL R6, R14.reuse, R15 ;  /* 0x0000000f0e067220 */ /* 0x040fe20000400000 */
[----:B------:R-:W-:Y:S01]  /*0560*/  FMUL R14, R14, R11 ;  /* 0x0000000b0e0e7220 */ /* 0x000fe20000400000 */
[C-C-:B------:R-:W-:Y:S01]  /*0570*/  FFMA R9, R12.reuse, R7, R13.reuse ;  /* 0x000000070c097223 */ /* 0x140fe2000000000d */
[C-C-:B------:R-:W-:Y:S01]  /*0580*/  FFMA R8, R12.reuse, R8, R13.reuse ;  /* 0x000000080c087223 */ /* 0x140fe2000000000d */
[C-C-:B------:R-:W-:Y:S01]  /*0590*/  FFMA R10, R12.reuse, R6, R13.reuse ;  /* 0x000000060c0a7223 */ /* 0x140fe2000000000d */
[----:B------:R-:W-:Y:S01]  /*05a0*/  FFMA R14, R12, R14, R13 ;  /* 0x0000000e0c0e7223 */ /* 0x000fe2000000000d */
[----:B------:R-:W-:-:S02]  /*05b0*/  FSETP.GEU.AND P6, PT, R23, RZ, PT ;  /* 0x000000ff1700720b */ /* 0x000fc40003fce000 */
[----:B------:R-:W-:Y:S02]  /*05c0*/  FSETP.GEU.AND P0, PT, R5, RZ, PT ;  /* 0x000000ff0500720b */ /* 0x000fe40003f0e000 */
[----:B------:R-:W-:Y:S02]  /*05d0*/  FSETP.GEU.AND P1, PT, R4, RZ, PT ;  /* 0x000000ff0400720b */ /* 0x000fe40003f2e000 */
[----:B------:R-:W-:Y:S02]  /*05e0*/  FSETP.GEU.AND P3, PT, R14, RZ, PT ;  /* 0x000000ff0e00720b */ /* 0x000fe40003f6e000 */
[----:B------:R-:W-:Y:S02]  /*05f0*/  SEL R7, R23, RZ, P6 ;  /* 0x000000ff17077207 */ /* 0x000fe40003000000 */
[----:B------:R-:W-:Y:S02]  /*0600*/  FSETP.GEU.AND P2, PT, R0, RZ, PT ;  /* 0x000000ff0000720b */ /* 0x000fe40003f4e000 */
[----:B------:R-:W-:-:S02]  /*0610*/  FSETP.GEU.AND P4, PT, R10, RZ, PT ;  /* 0x000000ff0a00720b */ /* 0x000fc40003f8e000 */
[----:B------:R-:W-:Y:S02]  /*0620*/  FSETP.GEU.AND P5, PT, R9, RZ, PT ;  /* 0x000000ff0900720b */ /* 0x000fe40003fae000 */
[----:B------:R-:W-:Y:S02]  /*0630*/  FSETP.GEU.AND P6, PT, R8, RZ, PT ;  /* 0x000000ff0800720b */ /* 0x000fe40003fce000 */
[----:B------:R-:W-:Y:S01]  /*0640*/  SEL R6, R5, RZ, P0 ;  /* 0x000000ff05067207 */ /* 0x000fe20000000000 */
[----:B0-----:R-:W-:Y:S01]  /*0650*/  IMAD.WIDE R2, R18, 0x4, R2 ;  /* 0x0000000412027825 */ /* 0x001fe200078e0202 */
[----:B------:R-:W-:Y:S02]  /*0660*/  SEL R5, R4, RZ, P1 ;  /* 0x000000ff04057207 */ /* 0x000fe40000800000 */
[----:B------:R-:W-:Y:S02]  /*0670*/  SEL R15, R14, RZ, P3 ;  /* 0x000000ff0e0f7207 */ /* 0x000fe40001800000 */
[----:B------:R-:W-:-:S02]  /*0680*/  SEL R4, R0, RZ, P2 ;  /* 0x000000ff00047207 */ /* 0x000fc40001000000 */
[----:B------:R-:W-:Y:S02]  /*0690*/  SEL R14, R10, RZ, P4 ;  /* 0x000000ff0a0e7207 */ /* 0x000fe40002000000 */
[----:B------:R-:W-:Y:S02]  /*06a0*/  SEL R12, R9, RZ, P5 ;  /* 0x000000ff090c7207 */ /* 0x000fe40002800000 */
[----:B------:R-:W-:Y:S01]  /*06b0*/  SEL R13, R8, RZ, P6 ;  /* 0x000000ff080d7207 */ /* 0x000fe20003000000 */
[----:B------:R-:W-:Y:S04]  /*06c0*/  STG.E.128 desc[UR4][R2.64], R4 ;  /* 0x0000000402007986 */ /* 0x000fe8000c101d04 */
[----:B------:R-:W-:Y:S01]  /*06d0*/  STG.E.128 desc[UR4][R2.64+0x800], R12 ;  /* 0x0008000c02007986 */ /* 0x000fe2000c101d04 */
[----:B------:R-:W-:Y:S05]  /*06e0*/  EXIT ;  /* 0x000000000000794d */ /* 0x000fea0003800000 */
.L_x_0:
[----:B------:R-:W-:-:S00]  /*06f0*/  BRA `(.L_x_0) ;  /* 0xfffffffc00fc7947 */ /* 0x000fc0000383ffff */
[----:B------:R-:W-:-:S00]  /*0700*/  NOP ;  /* 0x0000000000007918 */ /* 0x000fc00000000000 */
[----:B------:R-:W-:-:S00]  /*0710*/  NOP ;  /* 0x0000000000007918 */ /* 0x000fc00000000000 */
[----:B------:R-:W-:-:S00]  /*0720*/  NOP ;  /* 0x0000000000007918 */ /* 0x000fc00000000000 */
[----:B------:R-:W-:-:S00]  /*0730*/  NOP ;  /* 0x0000000000007918 */ /* 0x000fc00000000000 */
[----:B------:R-:W-:-:S00]  /*0740*/  NOP ;  /* 0x0000000000007918 */ /* 0x000fc00000000000 */
[----:B------:R-:W-:-:S00]  /*0750*/  NOP ;  /* 0x0000000000007918 */ /* 0x000fc00000000000 */
[----:B------:R-:W-:-:S00]  /*0760*/  NOP ;  /* 0x0000000000007918 */ /* 0x000fc00000000000 */
[----:B------:R-:W-:-:S00]  /*0770*/  NOP ;  /* 0x0000000000007918 */ /* 0x000fc00000000000 */
.L_x_1:


//--------------------- .nv.global.init           --------------------------
	.section	.nv.global.init,"aw",@progbits
.nv.global.init:
	.type		_$_str,@object
	.size		_$_str,(_$_str_$_2 - _$_str)
_$_str:
        /*0000*/ 	.byte	0x5f, 0x5f, 0x43, 0x55, 0x44, 0x41, 0x5f, 0x46, 0x54, 0x5a, 0x00
	.type		_$_str_$_2,@object
	.size		_$_str_$_2,(.L_1 - _$_str_$_2)
_$_str_$_2:
        /*000b*/ 	.byte	0x5f, 0x5f, 0x43, 0x55, 0x44, 0x41, 0x5f, 0x50, 0x52, 0x45, 0x43, 0x5f, 0x53, 0x51, 0x52, 0x54
        /*001b*/ 	.byte	0x00
.L_1:


//--------------------- .nv.constant0.triton_poi_fused__native_batch_norm_legit_no_training_relu_87 --------------------------
	.section	.nv.constant0.triton_poi_fused__native_batch_norm_legit_no_training_relu_87,"a",@progbits
	.sectionflags	@""
	.align	4
.nv.constant0.triton_poi_fused__native_batch_norm_legit_no_training_relu_87:
	.zero		580
